//
// Generated by NVIDIA NVVM Compiler
//
// Compiler Build ID: CL-36424714
// Cuda compilation tools, release 13.0, V13.0.88
// Based on NVVM 20.0.0
//

.version 9.0
.target sm_100
.address_size 64

	// .globl	_Z7test_ifv

.visible .entry _Z7test_ifv()
{


	ret;

}


// ===== COMPILED SASS (sm_100) =====

	.target	sm_100

	.elftype	@"ET_EXEC"


//--------------------- .note.nv.tkinfo           --------------------------
	.section	.note.nv.tkinfo,"",@"SHT_NOTE"
	.sectionflags	@"SHF_NOTE_NV_TKINFO"
	.tkinfo
        /*0018*/ 	.word	0x00000002
        /*0030*/ 	.string	""
        /*0030*/ 	.string	"ptxas"
        /*0030*/ 	.string	"Cuda compilation tools, release 13.0, V13.0.88"
        /*0030*/ 	.string	"Build cuda_13.0.r13.0/compiler.36424714_0"
        /*0030*/ 	.string	"-arch sm_100 -m 64 "



//--------------------- .note.nv.cuinfo           --------------------------
	.section	.note.nv.cuinfo,"",@"SHT_NOTE"
	.sectionflags	@"SHF_NOTE_NV_CUINFO"
        /*0018*/ 	.short	0x0002
        /*001a*/ 	.short	0x0064
        /*001c*/ 	.short	0x0082
	.zero		2


//--------------------- .nv.info                  --------------------------
	.section	.nv.info,"",@"SHT_CUDA_INFO"
	.align	4


	//----- nvinfo : EIATTR_REGCOUNT
	.align		4
        /*0000*/ 	.byte	0x04, 0x2f
        /*0002*/ 	.short	(.L_1 - .L_0)
	.align		4
.L_0:
        /*0004*/ 	.word	index@(_Z7test_ifv)
        /*0008*/ 	.word	0x00000004


	//----- nvinfo : EIATTR_FRAME_SIZE
	.align		4
.L_1:
        /*000c*/ 	.byte	0x04, 0x11
        /*000e*/ 	.short	(.L_3 - .L_2)
	.align		4
.L_2:
        /*0010*/ 	.word	index@(_Z7test_ifv)
        /*0014*/ 	.word	0x00000000


	//----- nvinfo : EIATTR_MIN_STACK_SIZE
	.align		4
.L_3:
        /*0018*/ 	.byte	0x04, 0x12
        /*001a*/ 	.short	(.L_5 - .L_4)
	.align		4
.L_4:
        /*001c*/ 	.word	index@(_Z7test_ifv)
        /*0020*/ 	.word	0x00000000
.L_5:


//--------------------- .nv.compat                --------------------------
	.section	.nv.compat,"",@"SHT_CUDA_COMPAT_INFO"
	.align	4
        /*0000*/ 	.byte	0x02, 0x09, 0x00, 0x00, 0x02, 0x02, 0x01, 0x00, 0x02, 0x05, 0x05, 0x00, 0x03, 0x07, 0x01, 0x01
        /*0010*/ 	.byte	0x02, 0x03, 0x00, 0x00, 0x02, 0x06, 0x01, 0x00, 0x04, 0x0b, 0x08, 0x00, 0x09, 0x00, 0x00, 0x00
        /*0020*/ 	.byte	0x00, 0x00, 0x00, 0x00


//--------------------- .nv.info._Z7test_ifv      --------------------------
	.section	.nv.info._Z7test_ifv,"",@"SHT_CUDA_INFO"
	.sectionflags	@""
	.align	4


	//----- nvinfo : EIATTR_CUDA_API_VERSION
	.align		4
        /*0000*/ 	.byte	0x04, 0x37
        /*0002*/ 	.short	(.L_7 - .L_6)
.L_6:
        /*0004*/ 	.word	0x00000082


	//----- nvinfo : EIATTR_SPARSE_MMA_MASK
	.align		4
.L_7:
        /*0008*/ 	.byte	0x03, 0x50
        /*000a*/ 	.short	0x0000


	//----- nvinfo : EIATTR_MAXREG_COUNT
	.align		4
        /*000c*/ 	.byte	0x03, 0x1b
        /*000e*/ 	.short	0x00ff


	//----- nvinfo : EIATTR_MERCURY_ISA_VERSION
	.align		4
        /*0010*/ 	.byte	0x03, 0x5f
        /*0012*/ 	.short	0x0101


	//----- nvinfo : EIATTR_VRC_CTA_INIT_COUNT
	.align		4
        /*0014*/ 	.byte	0x02, 0x4a
	.zero		1
	.zero		1


	//----- nvinfo : EIATTR_EXIT_INSTR_OFFSETS
	.align		4
        /*0018*/ 	.byte	0x04, 0x1c
        /*001a*/ 	.short	(.L_9 - .L_8)


	//   ....[0]....
.L_8:
        /*001c*/ 	.word	0x00000010


	//----- nvinfo : EIATTR_SW_WAR
	.align		4
.L_9:
        /*0020*/ 	.byte	0x04, 0x36
        /*0022*/ 	.short	(.L_11 - .L_10)
.L_10:
        /*0024*/ 	.word	0x00000008
.L_11:


//--------------------- .nv.callgraph             --------------------------
	.section	.nv.callgraph,"",@"SHT_CUDA_CALLGRAPH"
	.align	4
	.sectionentsize	8
	.align		4
        /*0000*/ 	.word	0x00000000
	.align		4
        /*0004*/ 	.word	0xffffffff
	.align		4
        /*0008*/ 	.word	0x00000000
	.align		4
        /*000c*/ 	.word	0xfffffffe
	.align		4
        /*0010*/ 	.word	0x00000000
	.align		4
        /*0014*/ 	.word	0xfffffffd
	.align		4
        /*0018*/ 	.word	0x00000000
	.align		4
        /*001c*/ 	.word	0xfffffffc


//--------------------- .text._Z7test_ifv         --------------------------
	.section	.text._Z7test_ifv,"ax",@progbits
	.align	128
        .global         _Z7test_ifv
        .type           _Z7test_ifv,@function
        .size           _Z7test_ifv,(.L_x_1 - _Z7test_ifv)
        .other          _Z7test_ifv,@"STO_CUDA_ENTRY STV_DEFAULT"
_Z7test_ifv:
.text._Z7test_ifv:
[----:B------:R-:W-:Y:S01]  /*0000*/  LDC R1, c[0x0][0x37c] ;  /* 0x0000df00ff017b82 */ /* 0x000fe20000000800 */
[----:B------:R-:W-:Y:S05]  /*0010*/  EXIT ;  /* 0x000000000000794d */ /* 0x000fea0003800000 */
.L_x_0:
[----:B------:R-:W-:-:S00]  /*0020*/  BRA `(.L_x_0) ;  /* 0xfffffffc00fc7947 */ /* 0x000fc0000383ffff */
[----:B------:R-:W-:-:S00]  /*0030*/  NOP ;  /* 0x0000000000007918 */ /* 0x000fc00000000000 */
        /* <DEDUP_REMOVED lines=12> */
.L_x_1:


//--------------------- .nv.shared.reserved.0     --------------------------
	.section	.nv.shared.reserved.0,"aw",@nobits
	.weak		__nv_reservedSMEM_offset_0_alias
	.size		__nv_reservedSMEM_offset_0_alias, 0, 64
	.other		__nv_reservedSMEM_offset_0_alias,@"STO_CUDA_RESERVED_SHARED STV_DEFAULT"
__nv_reservedSMEM_offset_0_alias:
	.zero		0
	.zero		64


//--------------------- .nv.constant0._Z7test_ifv --------------------------
	.section	.nv.constant0._Z7test_ifv,"a",@progbits
	.sectionflags	@""
	.align	4
.nv.constant0._Z7test_ifv:
	.zero		896


//--------------------- SYMBOLS --------------------------

	.type		.nv.reservedSmem.offset0,@object
	.size		.nv.reservedSmem.offset0,0x4
